//
// Generated by NVIDIA NVVM Compiler
//
// Compiler Build ID: CL-36424714
// Cuda compilation tools, release 13.0, V13.0.88
// Based on NVVM 20.0.0
//

.version 9.0
.target sm_100
.address_size 64

	// .globl	_Z9HistogramP8PPMImagePf
.extern .func  (.param .b32 func_retval0) vprintf
(
	.param .b64 vprintf_param_0,
	.param .b64 vprintf_param_1
)
;
.global .align 1 .b8 $str[30] = {84, 79, 68, 79, 58, 32, 73, 109, 112, 108, 101, 109, 101, 110, 116, 32, 116, 104, 105, 115, 32, 107, 101, 114, 110, 101, 108, 33, 10};

.visible .entry _Z9HistogramP8PPMImagePf(
	.param .u64 .ptr .align 1 _Z9HistogramP8PPMImagePf_param_0,
	.param .u64 .ptr .align 1 _Z9HistogramP8PPMImagePf_param_1
)
{
	.reg .b32 	%r<3>;
	.reg .b64 	%rd<3>;

	mov.u64 	%rd1, $str;
	cvta.global.u64 	%rd2, %rd1;
	{ // callseq 0, 0
	.param .b64 param0;
	st.param.b64 	[param0], %rd2;
	.param .b64 param1;
	st.param.b64 	[param1], 0;
	.param .b32 retval0;
	call.uni (retval0), 
	vprintf, 
	(
	param0, 
	param1
	);
	ld.param.b32 	%r1, [retval0];
	} // callseq 0
	ret;

}


// ===== COMPILED SASS (sm_100) =====

	.target	sm_100

	.elftype	@"ET_EXEC"


//--------------------- .note.nv.tkinfo           --------------------------
	.section	.note.nv.tkinfo,"",@"SHT_NOTE"
	.sectionflags	@"SHF_NOTE_NV_TKINFO"
	.tkinfo
        /*0018*/ 	.word	0x00000002
        /*0030*/ 	.string	""
        /*0030*/ 	.string	"ptxas"
        /*0030*/ 	.string	"Cuda compilation tools, release 13.0, V13.0.88"
        /*0030*/ 	.string	"Build cuda_13.0.r13.0/compiler.36424714_0"
        /*0030*/ 	.string	"-arch sm_100 -m 64 "



//--------------------- .note.nv.cuinfo           --------------------------
	.section	.note.nv.cuinfo,"",@"SHT_NOTE"
	.sectionflags	@"SHF_NOTE_NV_CUINFO"
        /*0018*/ 	.short	0x0002
        /*001a*/ 	.short	0x0064
        /*001c*/ 	.short	0x0082
	.zero		2


//--------------------- .nv.info                  --------------------------
	.section	.nv.info,"",@"SHT_CUDA_INFO"
	.align	4


	//----- nvinfo : EIATTR_REGCOUNT
	.align		4
        /*0000*/ 	.byte	0x04, 0x2f
        /*0002*/ 	.short	(.L_2 - .L_1)
	.align		4
.L_1:
        /*0004*/ 	.word	index@(_Z9HistogramP8PPMImagePf)
        /*0008*/ 	.word	0x00000018


	//----- nvinfo : EIATTR_FRAME_SIZE
	.align		4
.L_2:
        /*000c*/ 	.byte	0x04, 0x11
        /*000e*/ 	.short	(.L_4 - .L_3)
	.align		4
.L_3:
        /*0010*/ 	.word	index@(_Z9HistogramP8PPMImagePf)
        /*0014*/ 	.word	0x00000000


	//----- nvinfo : EIATTR_MIN_STACK_SIZE
	.align		4
.L_4:
        /*0018*/ 	.byte	0x04, 0x12
        /*001a*/ 	.short	(.L_6 - .L_5)
	.align		4
.L_5:
        /*001c*/ 	.word	index@(_Z9HistogramP8PPMImagePf)
        /*0020*/ 	.word	0x00000000
.L_6:


//--------------------- .nv.compat                --------------------------
	.section	.nv.compat,"",@"SHT_CUDA_COMPAT_INFO"
	.align	4
        /*0000*/ 	.byte	0x02, 0x09, 0x00, 0x00, 0x02, 0x02, 0x01, 0x00, 0x02, 0x05, 0x05, 0x00, 0x03, 0x07, 0x01, 0x01
        /*0010*/ 	.byte	0x02, 0x03, 0x00, 0x00, 0x02, 0x06, 0x01, 0x00, 0x04, 0x0b, 0x08, 0x00, 0x09, 0x00, 0x00, 0x00
        /*0020*/ 	.byte	0x00, 0x00, 0x00, 0x00


//--------------------- .nv.info._Z9HistogramP8PPMImagePf --------------------------
	.section	.nv.info._Z9HistogramP8PPMImagePf,"",@"SHT_CUDA_INFO"
	.sectionflags	@""
	.align	4


	//----- nvinfo : EIATTR_CUDA_API_VERSION
	.align		4
        /*0000*/ 	.byte	0x04, 0x37
        /*0002*/ 	.short	(.L_8 - .L_7)
.L_7:
        /*0004*/ 	.word	0x00000082


	//----- nvinfo : EIATTR_KPARAM_INFO
	.align		4
.L_8:
        /*0008*/ 	.byte	0x04, 0x17
        /*000a*/ 	.short	(.L_10 - .L_9)
.L_9:
        /*000c*/ 	.word	0x00000000
        /*0010*/ 	.short	0x0001
        /*0012*/ 	.short	0x0008
        /*0014*/ 	.byte	0x00, 0xf5, 0x21, 0x00


	//----- nvinfo : EIATTR_KPARAM_INFO
	.align		4
.L_10:
        /*0018*/ 	.byte	0x04, 0x17
        /*001a*/ 	.short	(.L_12 - .L_11)
.L_11:
        /*001c*/ 	.word	0x00000000
        /*0020*/ 	.short	0x0000
        /*0022*/ 	.short	0x0000
        /*0024*/ 	.byte	0x00, 0xf5, 0x21, 0x00


	//----- nvinfo : EIATTR_SPARSE_MMA_MASK
	.align		4
.L_12:
        /*0028*/ 	.byte	0x03, 0x50
        /*002a*/ 	.short	0x0000


	//----- nvinfo : EIATTR_MAXREG_COUNT
	.align		4
        /*002c*/ 	.byte	0x03, 0x1b
        /*002e*/ 	.short	0x00ff


	//----- nvinfo : EIATTR_EXTERNS
	.align		4
        /*0030*/ 	.byte	0x04, 0x0f
        /*0032*/ 	.short	(.L_14 - .L_13)


	//   ....[0]....
	.align		4
.L_13:
        /*0034*/ 	.word	index@(vprintf)


	//----- nvinfo : EIATTR_MERCURY_ISA_VERSION
	.align		4
.L_14:
        /*0038*/ 	.byte	0x03, 0x5f
        /*003a*/ 	.short	0x0101


	//----- nvinfo : EIATTR_VRC_CTA_INIT_COUNT
	.align		4
        /*003c*/ 	.byte	0x02, 0x4a
	.zero		1
	.zero		1


	//----- nvinfo : EIATTR_SYSCALL_OFFSETS
	.align		4
        /*0040*/ 	.byte	0x04, 0x46
        /*0042*/ 	.short	(.L_16 - .L_15)


	//   ....[0]....
.L_15:
        /*0044*/ 	.word	0x00000080


	//----- nvinfo : EIATTR_EXIT_INSTR_OFFSETS
	.align		4
.L_16:
        /*0048*/ 	.byte	0x04, 0x1c
        /*004a*/ 	.short	(.L_18 - .L_17)


	//   ....[0]....
.L_17:
        /*004c*/ 	.word	0x00000090


	//----- nvinfo : EIATTR_CBANK_PARAM_SIZE
	.align		4
.L_18:
        /*0050*/ 	.byte	0x03, 0x19
        /*0052*/ 	.short	0x0010


	//----- nvinfo : EIATTR_PARAM_CBANK
	.align		4
        /*0054*/ 	.byte	0x04, 0x0a
        /*0056*/ 	.short	(.L_20 - .L_19)
	.align		4
.L_19:
        /*0058*/ 	.word	index@(.nv.constant0._Z9HistogramP8PPMImagePf)
        /*005c*/ 	.short	0x0380
        /*005e*/ 	.short	0x0010


	//----- nvinfo : EIATTR_SW_WAR
	.align		4
.L_20:
        /*0060*/ 	.byte	0x04, 0x36
        /*0062*/ 	.short	(.L_22 - .L_21)
.L_21:
        /*0064*/ 	.word	0x00000008
.L_22:


//--------------------- .nv.callgraph             --------------------------
	.section	.nv.callgraph,"",@"SHT_CUDA_CALLGRAPH"
	.align	4
	.sectionentsize	8
	.align		4
        /*0000*/ 	.word	0x00000000
	.align		4
        /*0004*/ 	.word	0xffffffff
	.align		4
        /*0008*/ 	.word	index@(_Z9HistogramP8PPMImagePf)
	.align		4
        /*000c*/ 	.word	index@(vprintf)
	.align		4
        /*0010*/ 	.word	0x00000000
	.align		4
        /*0014*/ 	.word	0xfffffffe
	.align		4
        /*0018*/ 	.word	0x00000000
	.align		4
        /*001c*/ 	.word	0xfffffffd
	.align		4
        /*0020*/ 	.word	0x00000000
	.align		4
        /*0024*/ 	.word	0xfffffffc


//--------------------- .nv.constant4             --------------------------
	.section	.nv.constant4,"a",@progbits
	.align	8
	.align		8
.nv.constant4:
        /*0000*/ 	.dword	vprintf
	.align		8
        /*0008*/ 	.dword	$str


//--------------------- .text._Z9HistogramP8PPMImagePf --------------------------
	.section	.text._Z9HistogramP8PPMImagePf,"ax",@progbits
	.align	128
        .global         _Z9HistogramP8PPMImagePf
        .type           _Z9HistogramP8PPMImagePf,@function
        .size           _Z9HistogramP8PPMImagePf,(.L_x_2 - _Z9HistogramP8PPMImagePf)
        .other          _Z9HistogramP8PPMImagePf,@"STO_CUDA_ENTRY STV_DEFAULT"
_Z9HistogramP8PPMImagePf:
.text._Z9HistogramP8PPMImagePf:
[----:B------:R-:W0:Y:S01]  /*0000*/  LDC R1, c[0x0][0x37c] ;  /* 0x0000df00ff017b82 */ /* 0x000e220000000800 */
[----:B------:R-:W-:Y:S01]  /*0010*/  MOV R0, 0x0 ;  /* 0x0000000000007802 */ /* 0x000fe20000000f00 */
[----:B------:R-:W1:Y:S01]  /*0020*/  LDCU.64 UR4, c[0x4][0x8] ;  /* 0x01000100ff0477ac */ /* 0x000e620008000a00 */
[----:B------:R-:W-:-:S05]  /*0030*/  CS2R R6, SRZ ;  /* 0x0000000000067805 */ /* 0x000fca000001ff00 */
[----:B------:R2:W3:Y:S01]  /*0040*/  LDC.64 R2, c[0x4][R0] ;  /* 0x0100000000027b82 */ /* 0x0004e20000000a00 */
[----:B-1----:R-:W-:Y:S02]  /*0050*/  IMAD.U32 R4, RZ, RZ, UR4 ;  /* 0x00000004ff047e24 */ /* 0x002fe4000f8e00ff */
[----:B--2---:R-:W-:-:S07]  /*0060*/  IMAD.U32 R5, RZ, RZ, UR5 ;  /* 0x00000005ff057e24 */ /* 0x004fce000f8e00ff */
[----:B------:R-:W-:-:S07]  /*0070*/  LEPC R20, `(.L_x_0) ;  /* 0x000000001014794e */ /* 0x000fce0000000000 */
[----:B0--3--:R-:W-:Y:S05]  /*0080*/  CALL.ABS.NOINC R2 ;  /* 0x0000000002007343 */ /* 0x009fea0003c00000 */
.L_x_0:
[----:B------:R-:W-:Y:S05]  /*0090*/  EXIT ;  /* 0x000000000000794d */ /* 0x000fea0003800000 */
.L_x_1:
[----:B------:R-:W-:-:S00]  /*00a0*/  BRA `(.L_x_1) ;  /* 0xfffffffc00fc7947 */ /* 0x000fc0000383ffff */
[----:B------:R-:W-:-:S00]  /*00b0*/  NOP ;  /* 0x0000000000007918 */ /* 0x000fc00000000000 */
        /* <DEDUP_REMOVED lines=12> */
.L_x_2:


//--------------------- .nv.global.init           --------------------------
	.section	.nv.global.init,"aw",@progbits
.nv.global.init:
	.type		$str,@object
	.size		$str,(.L_0 - $str)
$str:
        /*0000*/ 	.byte	0x54, 0x4f, 0x44, 0x4f, 0x3a, 0x20, 0x49, 0x6d, 0x70, 0x6c, 0x65, 0x6d, 0x65, 0x6e, 0x74, 0x20
        /*0010*/ 	.byte	0x74, 0x68, 0x69, 0x73, 0x20, 0x6b, 0x65, 0x72, 0x6e, 0x65, 0x6c, 0x21, 0x0a, 0x00
.L_0:


//--------------------- .nv.shared.reserved.0     --------------------------
	.section	.nv.shared.reserved.0,"aw",@nobits
	.weak		__nv_reservedSMEM_offset_0_alias
	.size		__nv_reservedSMEM_offset_0_alias, 0, 64
	.other		__nv_reservedSMEM_offset_0_alias,@"STO_CUDA_RESERVED_SHARED STV_DEFAULT"
__nv_reservedSMEM_offset_0_alias:
	.zero		0
	.zero		64


//--------------------- .nv.constant0._Z9HistogramP8PPMImagePf --------------------------
	.section	.nv.constant0._Z9HistogramP8PPMImagePf,"a",@progbits
	.sectionflags	@""
	.align	4
.nv.constant0._Z9HistogramP8PPMImagePf:
	.zero		912


//--------------------- SYMBOLS --------------------------

	.type		.nv.reservedSmem.offset0,@object
	.size		.nv.reservedSmem.offset0,0x4
	.type		vprintf,@function
